//
// Generated by NVIDIA NVVM Compiler
//
// Compiler Build ID: CL-36424714
// Cuda compilation tools, release 13.0, V13.0.88
// Based on NVVM 20.0.0
//

.version 9.0
.target sm_100
.address_size 64

	// .globl	_Z13sumArrayOnGPUPfS_S_

.visible .entry _Z13sumArrayOnGPUPfS_S_(
	.param .u64 .ptr .align 1 _Z13sumArrayOnGPUPfS_S__param_0,
	.param .u64 .ptr .align 1 _Z13sumArrayOnGPUPfS_S__param_1,
	.param .u64 .ptr .align 1 _Z13sumArrayOnGPUPfS_S__param_2
)
{
	.reg .b32 	%r<5>;
	.reg .b32 	%f<4>;
	.reg .b64 	%rd<11>;

	ld.param.u64 	%rd1, [_Z13sumArrayOnGPUPfS_S__param_0];
	ld.param.u64 	%rd2, [_Z13sumArrayOnGPUPfS_S__param_1];
	ld.param.u64 	%rd3, [_Z13sumArrayOnGPUPfS_S__param_2];
	cvta.to.global.u64 	%rd4, %rd3;
	cvta.to.global.u64 	%rd5, %rd2;
	cvta.to.global.u64 	%rd6, %rd1;
	mov.u32 	%r1, %tid.x;
	mov.u32 	%r2, %ctaid.x;
	mov.u32 	%r3, %ntid.x;
	mad.lo.s32 	%r4, %r2, %r3, %r1;
	mul.wide.s32 	%rd7, %r4, 4;
	add.s64 	%rd8, %rd6, %rd7;
	ld.global.f32 	%f1, [%rd8];
	add.s64 	%rd9, %rd5, %rd7;
	ld.global.f32 	%f2, [%rd9];
	add.f32 	%f3, %f1, %f2;
	add.s64 	%rd10, %rd4, %rd7;
	st.global.f32 	[%rd10], %f3;
	ret;

}


// ===== COMPILED SASS (sm_100) =====

	.target	sm_100

	.elftype	@"ET_EXEC"


//--------------------- .note.nv.tkinfo           --------------------------
	.section	.note.nv.tkinfo,"",@"SHT_NOTE"
	.sectionflags	@"SHF_NOTE_NV_TKINFO"
	.tkinfo
        /*0018*/ 	.word	0x00000002
        /*0030*/ 	.string	""
        /*0030*/ 	.string	"ptxas"
        /*0030*/ 	.string	"Cuda compilation tools, release 13.0, V13.0.88"
        /*0030*/ 	.string	"Build cuda_13.0.r13.0/compiler.36424714_0"
        /*0030*/ 	.string	"-arch sm_100 -m 64 "



//--------------------- .note.nv.cuinfo           --------------------------
	.section	.note.nv.cuinfo,"",@"SHT_NOTE"
	.sectionflags	@"SHF_NOTE_NV_CUINFO"
        /*0018*/ 	.short	0x0002
        /*001a*/ 	.short	0x0064
        /*001c*/ 	.short	0x0082
	.zero		2


//--------------------- .nv.info                  --------------------------
	.section	.nv.info,"",@"SHT_CUDA_INFO"
	.align	4


	//----- nvinfo : EIATTR_REGCOUNT
	.align		4
        /*0000*/ 	.byte	0x04, 0x2f
        /*0002*/ 	.short	(.L_1 - .L_0)
	.align		4
.L_0:
        /*0004*/ 	.word	index@(_Z13sumArrayOnGPUPfS_S_)
        /*0008*/ 	.word	0x0000000c


	//----- nvinfo : EIATTR_FRAME_SIZE
	.align		4
.L_1:
        /*000c*/ 	.byte	0x04, 0x11
        /*000e*/ 	.short	(.L_3 - .L_2)
	.align		4
.L_2:
        /*0010*/ 	.word	index@(_Z13sumArrayOnGPUPfS_S_)
        /*0014*/ 	.word	0x00000000


	//----- nvinfo : EIATTR_MIN_STACK_SIZE
	.align		4
.L_3:
        /*0018*/ 	.byte	0x04, 0x12
        /*001a*/ 	.short	(.L_5 - .L_4)
	.align		4
.L_4:
        /*001c*/ 	.word	index@(_Z13sumArrayOnGPUPfS_S_)
        /*0020*/ 	.word	0x00000000
.L_5:


//--------------------- .nv.compat                --------------------------
	.section	.nv.compat,"",@"SHT_CUDA_COMPAT_INFO"
	.align	4
        /*0000*/ 	.byte	0x02, 0x09, 0x00, 0x00, 0x02, 0x02, 0x01, 0x00, 0x02, 0x05, 0x05, 0x00, 0x03, 0x07, 0x01, 0x01
        /*0010*/ 	.byte	0x02, 0x03, 0x00, 0x00, 0x02, 0x06, 0x01, 0x00, 0x04, 0x0b, 0x08, 0x00, 0x09, 0x00, 0x00, 0x00
        /*0020*/ 	.byte	0x00, 0x00, 0x00, 0x00


//--------------------- .nv.info._Z13sumArrayOnGPUPfS_S_ --------------------------
	.section	.nv.info._Z13sumArrayOnGPUPfS_S_,"",@"SHT_CUDA_INFO"
	.sectionflags	@""
	.align	4


	//----- nvinfo : EIATTR_CUDA_API_VERSION
	.align		4
        /*0000*/ 	.byte	0x04, 0x37
        /*0002*/ 	.short	(.L_7 - .L_6)
.L_6:
        /*0004*/ 	.word	0x00000082


	//----- nvinfo : EIATTR_KPARAM_INFO
	.align		4
.L_7:
        /*0008*/ 	.byte	0x04, 0x17
        /*000a*/ 	.short	(.L_9 - .L_8)
.L_8:
        /*000c*/ 	.word	0x00000000
        /*0010*/ 	.short	0x0002
        /*0012*/ 	.short	0x0010
        /*0014*/ 	.byte	0x00, 0xf5, 0x21, 0x00


	//----- nvinfo : EIATTR_KPARAM_INFO
	.align		4
.L_9:
        /*0018*/ 	.byte	0x04, 0x17
        /*001a*/ 	.short	(.L_11 - .L_10)
.L_10:
        /*001c*/ 	.word	0x00000000
        /*0020*/ 	.short	0x0001
        /*0022*/ 	.short	0x0008
        /*0024*/ 	.byte	0x00, 0xf5, 0x21, 0x00


	//----- nvinfo : EIATTR_KPARAM_INFO
	.align		4
.L_11:
        /*0028*/ 	.byte	0x04, 0x17
        /*002a*/ 	.short	(.L_13 - .L_12)
.L_12:
        /*002c*/ 	.word	0x00000000
        /*0030*/ 	.short	0x0000
        /*0032*/ 	.short	0x0000
        /*0034*/ 	.byte	0x00, 0xf5, 0x21, 0x00


	//----- nvinfo : EIATTR_SPARSE_MMA_MASK
	.align		4
.L_13:
        /*0038*/ 	.byte	0x03, 0x50
        /*003a*/ 	.short	0x0000


	//----- nvinfo : EIATTR_MAXREG_COUNT
	.align		4
        /*003c*/ 	.byte	0x03, 0x1b
        /*003e*/ 	.short	0x00ff


	//----- nvinfo : EIATTR_MERCURY_ISA_VERSION
	.align		4
        /*0040*/ 	.byte	0x03, 0x5f
        /*0042*/ 	.short	0x0101


	//----- nvinfo : EIATTR_VRC_CTA_INIT_COUNT
	.align		4
        /*0044*/ 	.byte	0x02, 0x4a
	.zero		1
	.zero		1


	//----- nvinfo : EIATTR_EXIT_INSTR_OFFSETS
	.align		4
        /*0048*/ 	.byte	0x04, 0x1c
        /*004a*/ 	.short	(.L_15 - .L_14)


	//   ....[0]....
.L_14:
        /*004c*/ 	.word	0x00000100


	//----- nvinfo : EIATTR_CBANK_PARAM_SIZE
	.align		4
.L_15:
        /*0050*/ 	.byte	0x03, 0x19
        /*0052*/ 	.short	0x0018


	//----- nvinfo : EIATTR_PARAM_CBANK
	.align		4
        /*0054*/ 	.byte	0x04, 0x0a
        /*0056*/ 	.short	(.L_17 - .L_16)
	.align		4
.L_16:
        /*0058*/ 	.word	index@(.nv.constant0._Z13sumArrayOnGPUPfS_S_)
        /*005c*/ 	.short	0x0380
        /*005e*/ 	.short	0x0018


	//----- nvinfo : EIATTR_SW_WAR
	.align		4
.L_17:
        /*0060*/ 	.byte	0x04, 0x36
        /*0062*/ 	.short	(.L_19 - .L_18)
.L_18:
        /*0064*/ 	.word	0x00000008
.L_19:


//--------------------- .nv.callgraph             --------------------------
	.section	.nv.callgraph,"",@"SHT_CUDA_CALLGRAPH"
	.align	4
	.sectionentsize	8
	.align		4
        /*0000*/ 	.word	0x00000000
	.align		4
        /*0004*/ 	.word	0xffffffff
	.align		4
        /*0008*/ 	.word	0x00000000
	.align		4
        /*000c*/ 	.word	0xfffffffe
	.align		4
        /*0010*/ 	.word	0x00000000
	.align		4
        /*0014*/ 	.word	0xfffffffd
	.align		4
        /*0018*/ 	.word	0x00000000
	.align		4
        /*001c*/ 	.word	0xfffffffc


//--------------------- .text._Z13sumArrayOnGPUPfS_S_ --------------------------
	.section	.text._Z13sumArrayOnGPUPfS_S_,"ax",@progbits
	.align	128
        .global         _Z13sumArrayOnGPUPfS_S_
        .type           _Z13sumArrayOnGPUPfS_S_,@function
        .size           _Z13sumArrayOnGPUPfS_S_,(.L_x_1 - _Z13sumArrayOnGPUPfS_S_)
        .other          _Z13sumArrayOnGPUPfS_S_,@"STO_CUDA_ENTRY STV_DEFAULT"
_Z13sumArrayOnGPUPfS_S_:
.text._Z13sumArrayOnGPUPfS_S_:
[----:B------:R-:W-:Y:S01]  /*0000*/  LDC R1, c[0x0][0x37c] ;  /* 0x0000df00ff017b82 */ /* 0x000fe20000000800 */
[----:B------:R-:W0:Y:S07]  /*0010*/  S2R R9, SR_TID.X ;  /* 0x0000000000097919 */ /* 0x000e2e0000002100 */
[----:B------:R-:W0:Y:S01]  /*0020*/  S2UR UR6, SR_CTAID.X ;  /* 0x00000000000679c3 */ /* 0x000e220000002500 */
[----:B------:R-:W1:Y:S07]  /*0030*/  LDCU.64 UR4, c[0x0][0x358] ;  /* 0x00006b00ff0477ac */ /* 0x000e6e0008000a00 */
[----:B------:R-:W0:Y:S08]  /*0040*/  LDC R0, c[0x0][0x360] ;  /* 0x0000d800ff007b82 */ /* 0x000e300000000800 */
[----:B------:R-:W2:Y:S08]  /*0050*/  LDC.64 R2, c[0x0][0x380] ;  /* 0x0000e000ff027b82 */ /* 0x000eb00000000a00 */
[----:B------:R-:W3:Y:S01]  /*0060*/  LDC.64 R4, c[0x0][0x388] ;  /* 0x0000e200ff047b82 */ /* 0x000ee20000000a00 */
[----:B0-----:R-:W-:-:S07]  /*0070*/  IMAD R9, R0, UR6, R9 ;  /* 0x0000000600097c24 */ /* 0x001fce000f8e0209 */
[----:B------:R-:W0:Y:S01]  /*0080*/  LDC.64 R6, c[0x0][0x390] ;  /* 0x0000e400ff067b82 */ /* 0x000e220000000a00 */
[----:B--2---:R-:W-:-:S06]  /*0090*/  IMAD.WIDE R2, R9, 0x4, R2 ;  /* 0x0000000409027825 */ /* 0x004fcc00078e0202 */
[----:B-1----:R-:W2:Y:S01]  /*00a0*/  LDG.E R2, desc[UR4][R2.64] ;  /* 0x0000000402027981 */ /* 0x002ea2000c1e1900 */
[----:B---3--:R-:W-:-:S06]  /*00b0*/  IMAD.WIDE R4, R9, 0x4, R4 ;  /* 0x0000000409047825 */ /* 0x008fcc00078e0204 */
[----:B------:R-:W2:Y:S01]  /*00c0*/  LDG.E R5, desc[UR4][R4.64] ;  /* 0x0000000404057981 */ /* 0x000ea2000c1e1900 */
[----:B0-----:R-:W-:-:S04]  /*00d0*/  IMAD.WIDE R6, R9, 0x4, R6 ;  /* 0x0000000409067825 */ /* 0x001fc800078e0206 */
[----:B--2---:R-:W-:-:S05]  /*00e0*/  FADD R9, R2, R5 ;  /* 0x0000000502097221 */ /* 0x004fca0000000000 */
[----:B------:R-:W-:Y:S01]  /*00f0*/  STG.E desc[UR4][R6.64], R9 ;  /* 0x0000000906007986 */ /* 0x000fe2000c101904 */
[----:B------:R-:W-:Y:S05]  /*0100*/  EXIT ;  /* 0x000000000000794d */ /* 0x000fea0003800000 */
.L_x_0:
[----:B------:R-:W-:-:S00]  /*0110*/  BRA `(.L_x_0) ;  /* 0xfffffffc00fc7947 */ /* 0x000fc0000383ffff */
[----:B------:R-:W-:-:S00]  /*0120*/  NOP ;  /* 0x0000000000007918 */ /* 0x000fc00000000000 */
        /* <DEDUP_REMOVED lines=13> */
.L_x_1:


//--------------------- .nv.shared.reserved.0     --------------------------
	.section	.nv.shared.reserved.0,"aw",@nobits
	.weak		__nv_reservedSMEM_offset_0_alias
	.size		__nv_reservedSMEM_offset_0_alias, 0, 64
	.other		__nv_reservedSMEM_offset_0_alias,@"STO_CUDA_RESERVED_SHARED STV_DEFAULT"
__nv_reservedSMEM_offset_0_alias:
	.zero		0
	.zero		64


//--------------------- .nv.constant0._Z13sumArrayOnGPUPfS_S_ --------------------------
	.section	.nv.constant0._Z13sumArrayOnGPUPfS_S_,"a",@progbits
	.sectionflags	@""
	.align	4
.nv.constant0._Z13sumArrayOnGPUPfS_S_:
	.zero		920


//--------------------- SYMBOLS --------------------------

	.type		.nv.reservedSmem.offset0,@object
	.size		.nv.reservedSmem.offset0,0x4
